//
// Generated by NVIDIA NVVM Compiler
//
// Compiler Build ID: CL-36424714
// Cuda compilation tools, release 13.0, V13.0.88
// Based on NVVM 20.0.0
//

.version 9.0
.target sm_100
.address_size 64

	// .globl	_Z13shared_matmulPfS_S_iii
// _ZZ13shared_matmulPfS_S_iiiE8shared_A has been demoted
// _ZZ13shared_matmulPfS_S_iiiE8shared_B has been demoted

.visible .entry _Z13shared_matmulPfS_S_iii(
	.param .u64 .ptr .align 1 _Z13shared_matmulPfS_S_iii_param_0,
	.param .u64 .ptr .align 1 _Z13shared_matmulPfS_S_iii_param_1,
	.param .u64 .ptr .align 1 _Z13shared_matmulPfS_S_iii_param_2,
	.param .u32 _Z13shared_matmulPfS_S_iii_param_3,
	.param .u32 _Z13shared_matmulPfS_S_iii_param_4,
	.param .u32 _Z13shared_matmulPfS_S_iii_param_5
)
{
	.reg .pred 	%p<3>;
	.reg .b32 	%r<28>;
	.reg .b32 	%f<105>;
	.reg .b64 	%rd<26>;
	// demoted variable
	.shared .align 4 .b8 _ZZ13shared_matmulPfS_S_iiiE8shared_A[4096];
	// demoted variable
	.shared .align 4 .b8 _ZZ13shared_matmulPfS_S_iiiE8shared_B[4096];
	ld.param.u64 	%rd8, [_Z13shared_matmulPfS_S_iii_param_0];
	ld.param.u64 	%rd9, [_Z13shared_matmulPfS_S_iii_param_1];
	ld.param.u64 	%rd10, [_Z13shared_matmulPfS_S_iii_param_2];
	ld.param.u32 	%r11, [_Z13shared_matmulPfS_S_iii_param_4];
	ld.param.u32 	%r12, [_Z13shared_matmulPfS_S_iii_param_5];
	mov.u32 	%r13, %ctaid.y;
	mov.u32 	%r14, %ctaid.x;
	mov.u32 	%r1, %tid.y;
	mov.u32 	%r2, %tid.x;
	shl.b32 	%r3, %r13, 5;
	shl.b32 	%r4, %r14, 5;
	setp.lt.s32 	%p1, %r12, 1;
	mov.f32 	%f104, 0f00000000;
	@%p1 bra 	$L__BB0_3;
	mul.lo.s32 	%r16, %r12, %r3;
	shl.b32 	%r17, %r1, 5;
	add.s32 	%r18, %r17, %r2;
	shl.b32 	%r19, %r18, 2;
	mov.u32 	%r20, _ZZ13shared_matmulPfS_S_iiiE8shared_A;
	add.s32 	%r5, %r20, %r19;
	mov.u32 	%r21, _ZZ13shared_matmulPfS_S_iiiE8shared_B;
	add.s32 	%r6, %r21, %r19;
	shl.b32 	%r22, %r11, 5;
	shl.b32 	%r23, %r1, 7;
	add.s32 	%r7, %r20, %r23;
	shl.b32 	%r24, %r2, 2;
	add.s32 	%r8, %r21, %r24;
	mul.wide.u32 	%rd11, %r16, 4;
	mul.wide.u32 	%rd12, %r18, 4;
	add.s64 	%rd13, %rd11, %rd12;
	cvta.to.global.u64 	%rd14, %rd8;
	add.s64 	%rd25, %rd14, %rd13;
	mul.wide.u32 	%rd15, %r4, 4;
	add.s64 	%rd16, %rd15, %rd12;
	cvta.to.global.u64 	%rd17, %rd9;
	add.s64 	%rd24, %rd17, %rd16;
	mul.wide.s32 	%rd3, %r22, 4;
	mov.f32 	%f104, 0f00000000;
	mov.b32 	%r27, 0;
$L__BB0_2:
	ld.global.f32 	%f6, [%rd25];
	st.shared.f32 	[%r5], %f6;
	ld.global.f32 	%f7, [%rd24];
	st.shared.f32 	[%r6], %f7;
	bar.sync 	0;
	ld.shared.f32 	%f8, [%r7];
	ld.shared.f32 	%f9, [%r8];
	fma.rn.f32 	%f10, %f8, %f9, %f104;
	ld.shared.f32 	%f11, [%r7+4];
	ld.shared.f32 	%f12, [%r8+128];
	fma.rn.f32 	%f13, %f11, %f12, %f10;
	ld.shared.f32 	%f14, [%r7+8];
	ld.shared.f32 	%f15, [%r8+256];
	fma.rn.f32 	%f16, %f14, %f15, %f13;
	ld.shared.f32 	%f17, [%r7+12];
	ld.shared.f32 	%f18, [%r8+384];
	fma.rn.f32 	%f19, %f17, %f18, %f16;
	ld.shared.f32 	%f20, [%r7+16];
	ld.shared.f32 	%f21, [%r8+512];
	fma.rn.f32 	%f22, %f20, %f21, %f19;
	ld.shared.f32 	%f23, [%r7+20];
	ld.shared.f32 	%f24, [%r8+640];
	fma.rn.f32 	%f25, %f23, %f24, %f22;
	ld.shared.f32 	%f26, [%r7+24];
	ld.shared.f32 	%f27, [%r8+768];
	fma.rn.f32 	%f28, %f26, %f27, %f25;
	ld.shared.f32 	%f29, [%r7+28];
	ld.shared.f32 	%f30, [%r8+896];
	fma.rn.f32 	%f31, %f29, %f30, %f28;
	ld.shared.f32 	%f32, [%r7+32];
	ld.shared.f32 	%f33, [%r8+1024];
	fma.rn.f32 	%f34, %f32, %f33, %f31;
	ld.shared.f32 	%f35, [%r7+36];
	ld.shared.f32 	%f36, [%r8+1152];
	fma.rn.f32 	%f37, %f35, %f36, %f34;
	ld.shared.f32 	%f38, [%r7+40];
	ld.shared.f32 	%f39, [%r8+1280];
	fma.rn.f32 	%f40, %f38, %f39, %f37;
	ld.shared.f32 	%f41, [%r7+44];
	ld.shared.f32 	%f42, [%r8+1408];
	fma.rn.f32 	%f43, %f41, %f42, %f40;
	ld.shared.f32 	%f44, [%r7+48];
	ld.shared.f32 	%f45, [%r8+1536];
	fma.rn.f32 	%f46, %f44, %f45, %f43;
	ld.shared.f32 	%f47, [%r7+52];
	ld.shared.f32 	%f48, [%r8+1664];
	fma.rn.f32 	%f49, %f47, %f48, %f46;
	ld.shared.f32 	%f50, [%r7+56];
	ld.shared.f32 	%f51, [%r8+1792];
	fma.rn.f32 	%f52, %f50, %f51, %f49;
	ld.shared.f32 	%f53, [%r7+60];
	ld.shared.f32 	%f54, [%r8+1920];
	fma.rn.f32 	%f55, %f53, %f54, %f52;
	ld.shared.f32 	%f56, [%r7+64];
	ld.shared.f32 	%f57, [%r8+2048];
	fma.rn.f32 	%f58, %f56, %f57, %f55;
	ld.shared.f32 	%f59, [%r7+68];
	ld.shared.f32 	%f60, [%r8+2176];
	fma.rn.f32 	%f61, %f59, %f60, %f58;
	ld.shared.f32 	%f62, [%r7+72];
	ld.shared.f32 	%f63, [%r8+2304];
	fma.rn.f32 	%f64, %f62, %f63, %f61;
	ld.shared.f32 	%f65, [%r7+76];
	ld.shared.f32 	%f66, [%r8+2432];
	fma.rn.f32 	%f67, %f65, %f66, %f64;
	ld.shared.f32 	%f68, [%r7+80];
	ld.shared.f32 	%f69, [%r8+2560];
	fma.rn.f32 	%f70, %f68, %f69, %f67;
	ld.shared.f32 	%f71, [%r7+84];
	ld.shared.f32 	%f72, [%r8+2688];
	fma.rn.f32 	%f73, %f71, %f72, %f70;
	ld.shared.f32 	%f74, [%r7+88];
	ld.shared.f32 	%f75, [%r8+2816];
	fma.rn.f32 	%f76, %f74, %f75, %f73;
	ld.shared.f32 	%f77, [%r7+92];
	ld.shared.f32 	%f78, [%r8+2944];
	fma.rn.f32 	%f79, %f77, %f78, %f76;
	ld.shared.f32 	%f80, [%r7+96];
	ld.shared.f32 	%f81, [%r8+3072];
	fma.rn.f32 	%f82, %f80, %f81, %f79;
	ld.shared.f32 	%f83, [%r7+100];
	ld.shared.f32 	%f84, [%r8+3200];
	fma.rn.f32 	%f85, %f83, %f84, %f82;
	ld.shared.f32 	%f86, [%r7+104];
	ld.shared.f32 	%f87, [%r8+3328];
	fma.rn.f32 	%f88, %f86, %f87, %f85;
	ld.shared.f32 	%f89, [%r7+108];
	ld.shared.f32 	%f90, [%r8+3456];
	fma.rn.f32 	%f91, %f89, %f90, %f88;
	ld.shared.f32 	%f92, [%r7+112];
	ld.shared.f32 	%f93, [%r8+3584];
	fma.rn.f32 	%f94, %f92, %f93, %f91;
	ld.shared.f32 	%f95, [%r7+116];
	ld.shared.f32 	%f96, [%r8+3712];
	fma.rn.f32 	%f97, %f95, %f96, %f94;
	ld.shared.f32 	%f98, [%r7+120];
	ld.shared.f32 	%f99, [%r8+3840];
	fma.rn.f32 	%f100, %f98, %f99, %f97;
	ld.shared.f32 	%f101, [%r7+124];
	ld.shared.f32 	%f102, [%r8+3968];
	fma.rn.f32 	%f104, %f101, %f102, %f100;
	bar.sync 	0;
	add.s32 	%r27, %r27, 32;
	add.s64 	%rd25, %rd25, 128;
	add.s64 	%rd24, %rd24, %rd3;
	setp.lt.s32 	%p2, %r27, %r12;
	@%p2 bra 	$L__BB0_2;
$L__BB0_3:
	cvta.to.global.u64 	%rd18, %rd10;
	mad.lo.s32 	%r25, %r11, %r3, %r4;
	cvt.u64.u32 	%rd19, %r25;
	mad.lo.s32 	%r26, %r11, %r1, %r2;
	cvt.u64.u32 	%rd20, %r26;
	add.s64 	%rd21, %rd19, %rd20;
	shl.b64 	%rd22, %rd21, 2;
	add.s64 	%rd23, %rd18, %rd22;
	st.global.f32 	[%rd23], %f104;
	ret;

}


// ===== COMPILED SASS (sm_100) =====

	.target	sm_100

	.elftype	@"ET_EXEC"


//--------------------- .note.nv.tkinfo           --------------------------
	.section	.note.nv.tkinfo,"",@"SHT_NOTE"
	.sectionflags	@"SHF_NOTE_NV_TKINFO"
	.tkinfo
        /*0018*/ 	.word	0x00000002
        /*0030*/ 	.string	""
        /*0030*/ 	.string	"ptxas"
        /*0030*/ 	.string	"Cuda compilation tools, release 13.0, V13.0.88"
        /*0030*/ 	.string	"Build cuda_13.0.r13.0/compiler.36424714_0"
        /*0030*/ 	.string	"-arch sm_100 -m 64 "



//--------------------- .note.nv.cuinfo           --------------------------
	.section	.note.nv.cuinfo,"",@"SHT_NOTE"
	.sectionflags	@"SHF_NOTE_NV_CUINFO"
        /*0018*/ 	.short	0x0002
        /*001a*/ 	.short	0x0064
        /*001c*/ 	.short	0x0082
	.zero		2


//--------------------- .nv.info                  --------------------------
	.section	.nv.info,"",@"SHT_CUDA_INFO"
	.align	4


	//----- nvinfo : EIATTR_REGCOUNT
	.align		4
        /*0000*/ 	.byte	0x04, 0x2f
        /*0002*/ 	.short	(.L_1 - .L_0)
	.align		4
.L_0:
        /*0004*/ 	.word	index@(_Z13shared_matmulPfS_S_iii)
        /*0008*/ 	.word	0x00000020


	//----- nvinfo : EIATTR_FRAME_SIZE
	.align		4
.L_1:
        /*000c*/ 	.byte	0x04, 0x11
        /*000e*/ 	.short	(.L_3 - .L_2)
	.align		4
.L_2:
        /*0010*/ 	.word	index@(_Z13shared_matmulPfS_S_iii)
        /*0014*/ 	.word	0x00000000


	//----- nvinfo : EIATTR_MIN_STACK_SIZE
	.align		4
.L_3:
        /*0018*/ 	.byte	0x04, 0x12
        /*001a*/ 	.short	(.L_5 - .L_4)
	.align		4
.L_4:
        /*001c*/ 	.word	index@(_Z13shared_matmulPfS_S_iii)
        /*0020*/ 	.word	0x00000000
.L_5:


//--------------------- .nv.compat                --------------------------
	.section	.nv.compat,"",@"SHT_CUDA_COMPAT_INFO"
	.align	4
        /*0000*/ 	.byte	0x02, 0x09, 0x00, 0x00, 0x02, 0x02, 0x01, 0x00, 0x02, 0x05, 0x05, 0x00, 0x03, 0x07, 0x01, 0x01
        /*0010*/ 	.byte	0x02, 0x03, 0x00, 0x00, 0x02, 0x06, 0x01, 0x00, 0x04, 0x0b, 0x08, 0x00, 0x09, 0x00, 0x00, 0x00
        /*0020*/ 	.byte	0x00, 0x00, 0x00, 0x00


//--------------------- .nv.info._Z13shared_matmulPfS_S_iii --------------------------
	.section	.nv.info._Z13shared_matmulPfS_S_iii,"",@"SHT_CUDA_INFO"
	.sectionflags	@""
	.align	4


	//----- nvinfo : EIATTR_CUDA_API_VERSION
	.align		4
        /*0000*/ 	.byte	0x04, 0x37
        /*0002*/ 	.short	(.L_7 - .L_6)
.L_6:
        /*0004*/ 	.word	0x00000082


	//----- nvinfo : EIATTR_KPARAM_INFO
	.align		4
.L_7:
        /*0008*/ 	.byte	0x04, 0x17
        /*000a*/ 	.short	(.L_9 - .L_8)
.L_8:
        /*000c*/ 	.word	0x00000000
        /*0010*/ 	.short	0x0005
        /*0012*/ 	.short	0x0020
        /*0014*/ 	.byte	0x00, 0xf0, 0x11, 0x00


	//----- nvinfo : EIATTR_KPARAM_INFO
	.align		4
.L_9:
        /*0018*/ 	.byte	0x04, 0x17
        /*001a*/ 	.short	(.L_11 - .L_10)
.L_10:
        /*001c*/ 	.word	0x00000000
        /*0020*/ 	.short	0x0004
        /*0022*/ 	.short	0x001c
        /*0024*/ 	.byte	0x00, 0xf0, 0x11, 0x00


	//----- nvinfo : EIATTR_KPARAM_INFO
	.align		4
.L_11:
        /*0028*/ 	.byte	0x04, 0x17
        /*002a*/ 	.short	(.L_13 - .L_12)
.L_12:
        /*002c*/ 	.word	0x00000000
        /*0030*/ 	.short	0x0003
        /*0032*/ 	.short	0x0018
        /*0034*/ 	.byte	0x00, 0xf0, 0x11, 0x00


	//----- nvinfo : EIATTR_KPARAM_INFO
	.align		4
.L_13:
        /*0038*/ 	.byte	0x04, 0x17
        /*003a*/ 	.short	(.L_15 - .L_14)
.L_14:
        /*003c*/ 	.word	0x00000000
        /*0040*/ 	.short	0x0002
        /*0042*/ 	.short	0x0010
        /*0044*/ 	.byte	0x00, 0xf5, 0x21, 0x00


	//----- nvinfo : EIATTR_KPARAM_INFO
	.align		4
.L_15:
        /*0048*/ 	.byte	0x04, 0x17
        /*004a*/ 	.short	(.L_17 - .L_16)
.L_16:
        /*004c*/ 	.word	0x00000000
        /*0050*/ 	.short	0x0001
        /*0052*/ 	.short	0x0008
        /*0054*/ 	.byte	0x00, 0xf5, 0x21, 0x00


	//----- nvinfo : EIATTR_KPARAM_INFO
	.align		4
.L_17:
        /*0058*/ 	.byte	0x04, 0x17
        /*005a*/ 	.short	(.L_19 - .L_18)
.L_18:
        /*005c*/ 	.word	0x00000000
        /*0060*/ 	.short	0x0000
        /*0062*/ 	.short	0x0000
        /*0064*/ 	.byte	0x00, 0xf5, 0x21, 0x00


	//----- nvinfo : EIATTR_SPARSE_MMA_MASK
	.align		4
.L_19:
        /*0068*/ 	.byte	0x03, 0x50
        /*006a*/ 	.short	0x0000


	//----- nvinfo : EIATTR_MAXREG_COUNT
	.align		4
        /*006c*/ 	.byte	0x03, 0x1b
        /*006e*/ 	.short	0x00ff


	//----- nvinfo : EIATTR_NUM_BARRIERS
	.align		4
        /*0070*/ 	.byte	0x02, 0x4c
        /*0072*/ 	.byte	0x01
	.zero		1


	//----- nvinfo : EIATTR_MERCURY_ISA_VERSION
	.align		4
        /*0074*/ 	.byte	0x03, 0x5f
        /*0076*/ 	.short	0x0101


	//----- nvinfo : EIATTR_VRC_CTA_INIT_COUNT
	.align		4
        /*0078*/ 	.byte	0x02, 0x4a
	.zero		1
	.zero		1


	//----- nvinfo : EIATTR_EXIT_INSTR_OFFSETS
	.align		4
        /*007c*/ 	.byte	0x04, 0x1c
        /*007e*/ 	.short	(.L_21 - .L_20)


	//   ....[0]....
.L_20:
        /*0080*/ 	.word	0x00000820


	//----- nvinfo : EIATTR_CBANK_PARAM_SIZE
	.align		4
.L_21:
        /*0084*/ 	.byte	0x03, 0x19
        /*0086*/ 	.short	0x0024


	//----- nvinfo : EIATTR_PARAM_CBANK
	.align		4
        /*0088*/ 	.byte	0x04, 0x0a
        /*008a*/ 	.short	(.L_23 - .L_22)
	.align		4
.L_22:
        /*008c*/ 	.word	index@(.nv.constant0._Z13shared_matmulPfS_S_iii)
        /*0090*/ 	.short	0x0380
        /*0092*/ 	.short	0x0024


	//----- nvinfo : EIATTR_SW_WAR
	.align		4
.L_23:
        /*0094*/ 	.byte	0x04, 0x36
        /*0096*/ 	.short	(.L_25 - .L_24)
.L_24:
        /*0098*/ 	.word	0x00000008
.L_25:


//--------------------- .nv.callgraph             --------------------------
	.section	.nv.callgraph,"",@"SHT_CUDA_CALLGRAPH"
	.align	4
	.sectionentsize	8
	.align		4
        /*0000*/ 	.word	0x00000000
	.align		4
        /*0004*/ 	.word	0xffffffff
	.align		4
        /*0008*/ 	.word	0x00000000
	.align		4
        /*000c*/ 	.word	0xfffffffe
	.align		4
        /*0010*/ 	.word	0x00000000
	.align		4
        /*0014*/ 	.word	0xfffffffd
	.align		4
        /*0018*/ 	.word	0x00000000
	.align		4
        /*001c*/ 	.word	0xfffffffc


//--------------------- .text._Z13shared_matmulPfS_S_iii --------------------------
	.section	.text._Z13shared_matmulPfS_S_iii,"ax",@progbits
	.align	128
        .global         _Z13shared_matmulPfS_S_iii
        .type           _Z13shared_matmulPfS_S_iii,@function
        .size           _Z13shared_matmulPfS_S_iii,(.L_x_3 - _Z13shared_matmulPfS_S_iii)
        .other          _Z13shared_matmulPfS_S_iii,@"STO_CUDA_ENTRY STV_DEFAULT"
_Z13shared_matmulPfS_S_iii:
.text._Z13shared_matmulPfS_S_iii:
[----:B------:R-:W-:Y:S08]  /*0000*/  LDC R1, c[0x0][0x37c] ;  /* 0x0000df00ff017b82 */ /* 0x000ff00000000800 */
[----:B------:R-:W0:Y:S01]  /*0010*/  LDC R0, c[0x0][0x3a0] ;  /* 0x0000e800ff007b82 */ /* 0x000e220000000800 */
[----:B------:R-:W1:Y:S01]  /*0020*/  S2R R19, SR_CTAID.X ;  /* 0x0000000000137919 */ /* 0x000e620000002500 */
[----:B------:R-:W2:Y:S01]  /*0030*/  LDCU.64 UR8, c[0x0][0x358] ;  /* 0x00006b00ff0877ac */ /* 0x000ea20008000a00 */
[----:B------:R-:W-:Y:S01]  /*0040*/  HFMA2 R11, -RZ, RZ, 0, 0 ;  /* 0x00000000ff0b7431 */ /* 0x000fe200000001ff */
[----:B------:R-:W3:Y:S04]  /*0050*/  S2R R5, SR_TID.Y ;  /* 0x0000000000057919 */ /* 0x000ee80000002200 */
[----:B------:R-:W4:Y:S01]  /*0060*/  S2UR UR5, SR_CTAID.Y ;  /* 0x00000000000579c3 */ /* 0x000f220000002600 */
[----:B------:R-:W0:Y:S02]  /*0070*/  S2R R2, SR_TID.X ;  /* 0x0000000000027919 */ /* 0x000e240000002100 */
[----:B0-----:R-:W-:Y:S01]  /*0080*/  ISETP.GE.AND P0, PT, R0, 0x1, PT ;  /* 0x000000010000780c */ /* 0x001fe20003f06270 */
[----:B----4-:R-:W-:Y:S01]  /*0090*/  USHF.L.U32 UR5, UR5, 0x5, URZ ;  /* 0x0000000505057899 */ /* 0x010fe200080006ff */
[----:B-1----:R-:W-:-:S11]  /*00a0*/  SHF.L.U32 R19, R19, 0x5, RZ ;  /* 0x0000000513137819 */ /* 0x002fd600000006ff */
[----:B--23--:R-:W-:Y:S05]  /*00b0*/  @!P0 BRA `(.L_x_0) ;  /* 0x0000000400b48947 */ /* 0x00cfea0003800000 */
[----:B------:R-:W0:Y:S01]  /*00c0*/  S2UR UR7, SR_CgaCtaId ;  /* 0x00000000000779c3 */ /* 0x000e220000008800 */
[----:B------:R-:W1:Y:S01]  /*00d0*/  LDCU.128 UR12, c[0x0][0x380] ;  /* 0x00007000ff0c77ac */ /* 0x000e620008000c00 */
[----:B------:R-:W-:Y:S01]  /*00e0*/  LEA R17, R5, R2, 0x5 ;  /* 0x0000000205117211 */ /* 0x000fe200078e28ff */
[----:B------:R-:W-:Y:S01]  /*00f0*/  IMAD R9, R0, UR5, RZ ;  /* 0x0000000500097c24 */ /* 0x000fe2000f8e02ff */
[----:B------:R-:W-:Y:S01]  /*0100*/  MOV R11, RZ ;  /* 0x000000ff000b7202 */ /* 0x000fe20000000f00 */
[----:B------:R-:W-:Y:S02]  /*0110*/  UMOV UR4, 0x400 ;  /* 0x0000040000047882 */ /* 0x000fe40000000000 */
[----:B------:R-:W-:Y:S01]  /*0120*/  IMAD.WIDE.U32 R6, R17, 0x4, RZ ;  /* 0x0000000411067825 */ /* 0x000fe200078e00ff */
[----:B------:R-:W2:Y:S01]  /*0130*/  LDC R16, c[0x0][0x39c] ;  /* 0x0000e700ff107b82 */ /* 0x000ea20000000800 */
[----:B------:R-:W-:Y:S02]  /*0140*/  UIADD3 UR6, UPT, UPT, UR4, 0x1000, URZ ;  /* 0x0000100004067890 */ /* 0x000fe4000fffe0ff */
[----:B------:R-:W-:-:S04]  /*0150*/  IMAD.WIDE.U32 R8, R9, 0x4, R6 ;  /* 0x0000000409087825 */ /* 0x000fc800078e0006 */
[----:B------:R-:W-:Y:S01]  /*0160*/  IMAD.WIDE.U32 R6, R19, 0x4, R6 ;  /* 0x0000000413067825 */ /* 0x000fe200078e0006 */
[----:B-1----:R-:W-:Y:S02]  /*0170*/  IADD3 R4, P0, PT, R8, UR12, RZ ;  /* 0x0000000c08047c10 */ /* 0x002fe4000ff1e0ff */
[----:B------:R-:W-:Y:S01]  /*0180*/  IADD3 R20, P1, PT, R6, UR14, RZ ;  /* 0x0000000e06147c10 */ /* 0x000fe2000ff3e0ff */
[----:B0-----:R-:W-:Y:S01]  /*0190*/  ULEA UR4, UR7, UR4, 0x18 ;  /* 0x0000000407047291 */ /* 0x001fe2000f8ec0ff */
[----:B------:R-:W-:Y:S01]  /*01a0*/  IADD3.X R3, PT, PT, R9, UR13, RZ, P0, !PT ;  /* 0x0000000d09037c10 */ /* 0x000fe200087fe4ff */
[----:B------:R-:W-:Y:S01]  /*01b0*/  ULEA UR6, UR7, UR6, 0x18 ;  /* 0x0000000607067291 */ /* 0x000fe2000f8ec0ff */
[----:B------:R-:W-:-:S03]  /*01c0*/  IADD3.X R21, PT, PT, R7, UR15, RZ, P1, !PT ;  /* 0x0000000f07157c10 */ /* 0x000fc60008ffe4ff */
[C---:B------:R-:W-:Y:S02]  /*01d0*/  LEA R18, R17.reuse, UR4, 0x2 ;  /* 0x0000000411127c11 */ /* 0x040fe4000f8e10ff */
[----:B--2---:R-:W-:Y:S02]  /*01e0*/  SHF.L.U32 R16, R16, 0x5, RZ ;  /* 0x0000000510107819 */ /* 0x004fe400000006ff */
[----:B------:R-:W-:Y:S02]  /*01f0*/  LEA R17, R17, UR6, 0x2 ;  /* 0x0000000611117c11 */ /* 0x000fe4000f8e10ff */
[----:B------:R-:W-:Y:S02]  /*0200*/  LEA R6, R2, UR6, 0x2 ;  /* 0x0000000602067c11 */ /* 0x000fe4000f8e10ff */
[----:B------:R-:W-:Y:S01]  /*0210*/  LEA R7, R5, UR4, 0x7 ;  /* 0x0000000405077c11 */ /* 0x000fe2000f8e38ff */
[----:B------:R-:W-:-:S06]  /*0220*/  UMOV UR4, URZ ;  /* 0x000000ff00047c82 */ /* 0x000fcc0008000000 */
.L_x_1:
[----:B------:R-:W-:Y:S01]  /*0230*/  MOV R8, R4 ;  /* 0x0000000400087202 */ /* 0x000fe20000000f00 */
[----:B------:R-:W2:Y:S01]  /*0240*/  LDG.E R22, desc[UR8][R20.64] ;  /* 0x0000000814167981 */ /* 0x000ea2000c1e1900 */
[----:B------:R-:W-:-:S05]  /*0250*/  MOV R9, R3 ;  /* 0x0000000300097202 */ /* 0x000fca0000000f00 */
[----:B------:R-:W3:Y:S04]  /*0260*/  LDG.E R27, desc[UR8][R8.64] ;  /* 0x00000008081b7981 */ /* 0x000ee8000c1e1900 */
[----:B---3--:R-:W-:Y:S04]  /*0270*/  STS [R18], R27 ;  /* 0x0000001b12007388 */ /* 0x008fe80000000800 */
[----:B--2---:R-:W-:Y:S01]  /*0280*/  STS [R17], R22 ;  /* 0x0000001611007388 */ /* 0x004fe20000000800 */
[----:B------:R-:W-:Y:S06]  /*0290*/  BAR.SYNC.DEFER_BLOCKING 0x0 ;  /* 0x0000000000007b1d */ /* 0x000fec0000010000 */
[----:B------:R-:W-:Y:S04]  /*02a0*/  LDS R10, [R6] ;  /* 0x00000000060a7984 */ /* 0x000fe80000000800 */
[----:B------:R-:W0:Y:S04]  /*02b0*/  LDS.128 R12, [R7] ;  /* 0x00000000070c7984 */ /* 0x000e280000000c00 */
[----:B------:R-:W1:Y:S04]  /*02c0*/  LDS R29, [R6+0x80] ;  /* 0x00008000061d7984 */ /* 0x000e680000000800 */
[----:B------:R-:W2:Y:S04]  /*02d0*/  LDS R23, [R6+0x100] ;  /* 0x0001000006177984 */ /* 0x000ea80000000800 */
[----:B------:R-:W3:Y:S04]  /*02e0*/  LDS R24, [R6+0x180] ;  /* 0x0001800006187984 */ /* 0x000ee80000000800 */
[----:B------:R-:W-:Y:S04]  /*02f0*/  LDS R25, [R6+0x200] ;  /* 0x0002000006197984 */ /* 0x000fe80000000800 */
[----:B------:R-:W-:Y:S04]  /*0300*/  LDS R22, [R6+0x280] ;  /* 0x0002800006167984 */ /* 0x000fe80000000800 */
[----:B------:R-:W-:Y:S01]  /*0310*/  LDS R26, [R6+0xb80] ;  /* 0x000b8000061a7984 */ /* 0x000fe20000000800 */
[----:B0-----:R-:W-:-:S03]  /*0320*/  FFMA R12, R12, R10, R11 ;  /* 0x0000000a0c0c7223 */ /* 0x001fc6000000000b */
[----:B------:R-:W0:Y:S01]  /*0330*/  LDS.128 R8, [R7+0x10] ;  /* 0x0000100007087984 */ /* 0x000e220000000c00 */
[----:B-1----:R-:W-:-:S04]  /*0340*/  FFMA R12, R29, R13, R12 ;  /* 0x0000000d1d0c7223 */ /* 0x002fc8000000000c */
[----:B--2---:R-:W-:Y:S02]  /*0350*/  FFMA R13, R23, R14, R12 ;  /* 0x0000000e170d7223 */ /* 0x004fe4000000000c */
[----:B------:R-:W1:Y:S02]  /*0360*/  LDS R23, [R6+0x300] ;  /* 0x0003000006177984 */ /* 0x000e640000000800 */
[----:B---3--:R-:W-:Y:S02]  /*0370*/  FFMA R13, R24, R15, R13 ;  /* 0x0000000f180d7223 */ /* 0x008fe4000000000d */
[----:B------:R-:W2:Y:S02]  /*0380*/  LDS R24, [R6+0x380] ;  /* 0x0003800006187984 */ /* 0x000ea40000000800 */
[----:B0-----:R-:W-:Y:S02]  /*0390*/  FFMA R27, R8, R25, R13 ;  /* 0x00000019081b7223 */ /* 0x001fe4000000000d */
[----:B------:R-:W-:Y:S04]  /*03a0*/  LDS R25, [R6+0x400] ;  /* 0x0004000006197984 */ /* 0x000fe80000000800 */
[----:B------:R-:W0:Y:S01]  /*03b0*/  LDS.128 R12, [R7+0x20] ;  /* 0x00002000070c7984 */ /* 0x000e220000000c00 */
[----:B------:R-:W-:-:S03]  /*03c0*/  FFMA R8, R22, R9, R27 ;  /* 0x0000000916087223 */ /* 0x000fc6000000001b */
[----:B------:R-:W3:Y:S01]  /*03d0*/  LDS R22, [R6+0x480] ;  /* 0x0004800006167984 */ /* 0x000ee20000000800 */
[----:B-1----:R-:W-:-:S03]  /*03e0*/  FFMA R9, R23, R10, R8 ;  /* 0x0000000a17097223 */ /* 0x002fc60000000008 */
[----:B------:R-:W1:Y:S01]  /*03f0*/  LDS R23, [R6+0x500] ;  /* 0x0005000006177984 */ /* 0x000e620000000800 */
[----:B--2---:R-:W-:-:S03]  /*0400*/  FFMA R9, R24, R11, R9 ;  /* 0x0000000b18097223 */ /* 0x004fc60000000009 */
[----:B------:R-:W2:Y:S01]  /*0410*/  LDS R24, [R6+0x580] ;  /* 0x0005800006187984 */ /* 0x000ea20000000800 */
[----:B0-----:R-:W-:-:S03]  /*0420*/  FFMA R27, R12, R25, R9 ;  /* 0x000000190c1b7223 */ /* 0x001fc60000000009 */
[----:B------:R-:W-:Y:S04]  /*0430*/  LDS R25, [R6+0x600] ;  /* 0x0006000006197984 */ /* 0x000fe80000000800 */
[----:B------:R-:W0:Y:S01]  /*0440*/  LDS.128 R8, [R7+0x30] ;  /* 0x0000300007087984 */ /* 0x000e220000000c00 */
[----:B---3--:R-:W-:-:S03]  /*0450*/  FFMA R12, R22, R13, R27 ;  /* 0x0000000d160c7223 */ /* 0x008fc6000000001b */
        /* <DEDUP_REMOVED lines=22> */
[----:B------:R-:W-:Y:S01]  /*05c0*/  LDS R24, [R6+0xc80] ;  /* 0x000c800006187984 */ /* 0x000fe20000000800 */
[----:B0-----:R-:W-:-:S03]  /*05d0*/  FFMA R27, R8, R25, R13 ;  /* 0x00000019081b7223 */ /* 0x001fc6000000000d */
[----:B------:R-:W-:Y:S04]  /*05e0*/  LDS R25, [R6+0xc00] ;  /* 0x000c000006197984 */ /* 0x000fe80000000800 */
[----:B------:R-:W0:Y:S01]  /*05f0*/  LDS.128 R12, [R7+0x60] ;  /* 0x00006000070c7984 */ /* 0x000e220000000c00 */
[----:B---3--:R-:W-:-:S04]  /*0600*/  FFMA R22, R22, R9, R27 ;  /* 0x0000000916167223 */ /* 0x008fc8000000001b */
[----:B-1----:R-:W-:Y:S02]  /*0610*/  FFMA R9, R23, R10, R22 ;  /* 0x0000000a17097223 */ /* 0x002fe40000000016 */
[----:B------:R-:W1:Y:S02]  /*0620*/  LDS R23, [R6+0xd00] ;  /* 0x000d000006177984 */ /* 0x000e640000000800 */
[----:B------:R-:W-:Y:S02]  /*0630*/  FFMA R9, R26, R11, R9 ;  /* 0x0000000b1a097223 */ /* 0x000fe40000000009 */
[----:B------:R-:W2:Y:S02]  /*0640*/  LDS R22, [R6+0xd80] ;  /* 0x000d800006167984 */ /* 0x000ea40000000800 */
[----:B0-----:R-:W-:Y:S02]  /*0650*/  FFMA R27, R12, R25, R9 ;  /* 0x000000190c1b7223 */ /* 0x001fe40000000009 */
[----:B------:R-:W-:Y:S04]  /*0660*/  LDS R25, [R6+0xe00] ;  /* 0x000e000006197984 */ /* 0x000fe80000000800 */
[----:B------:R-:W0:Y:S01]  /*0670*/  LDS.128 R8, [R7+0x70] ;  /* 0x0000700007087984 */ /* 0x000e220000000c00 */
[----:B------:R-:W-:-:S03]  /*0680*/  FFMA R24, R24, R13, R27 ;  /* 0x0000000d18187223 */ /* 0x000fc6000000001b */
[----:B------:R-:W3:Y:S04]  /*0690*/  LDS R27, [R6+0xe80] ;  /* 0x000e8000061b7984 */ /* 0x000ee80000000800 */
[----:B------:R-:W4:Y:S04]  /*06a0*/  LDS R13, [R6+0xf00] ;  /* 0x000f0000060d7984 */ /* 0x000f280000000800 */
[----:B------:R-:W5:Y:S01]  /*06b0*/  LDS R12, [R6+0xf80] ;  /* 0x000f8000060c7984 */ /* 0x000f620000000800 */
[----:B------:R-:W-:Y:S01]  /*06c0*/  UIADD3 UR4, UPT, UPT, UR4, 0x20, URZ ;  /* 0x0000002004047890 */ /* 0x000fe2000fffe0ff */
[----:B-1----:R-:W-:-:S04]  /*06d0*/  FFMA R23, R23, R14, R24 ;  /* 0x0000000e17177223 */ /* 0x002fc80000000018 */
[----:B--2---:R-:W-:Y:S01]  /*06e0*/  FFMA R15, R22, R15, R23 ;  /* 0x0000000f160f7223 */ /* 0x004fe20000000017 */
[----:B------:R-:W-:Y:S01]  /*06f0*/  BAR.SYNC.DEFER_BLOCKING 0x0 ;  /* 0x0000000000007b1d */ /* 0x000fe20000010000 */
[----:B------:R-:W-:Y:S02]  /*0700*/  ISETP.LE.AND P0, PT, R0, UR4, PT ;  /* 0x0000000400007c0c */ /* 0x000fe4000bf03270 */
[----:B------:R-:W-:Y:S01]  /*0710*/  IADD3 R4, P1, PT, R4, 0x80, RZ ;  /* 0x0000008004047810 */ /* 0x000fe20007f3e0ff */
[----:B------:R-:W-:-:S03]  /*0720*/  IMAD.WIDE R20, R16, 0x4, R20 ;  /* 0x0000000410147825 */ /* 0x000fc600078e0214 */
[----:B------:R-:W-:Y:S01]  /*0730*/  IADD3.X R3, PT, PT, RZ, R3, RZ, P1, !PT ;  /* 0x00000003ff037210 */ /* 0x000fe20000ffe4ff */
[----:B0-----:R-:W-:-:S04]  /*0740*/  FFMA R8, R8, R25, R15 ;  /* 0x0000001908087223 */ /* 0x001fc8000000000f */
[----:B---3--:R-:W-:-:S04]  /*0750*/  FFMA R8, R27, R9, R8 ;  /* 0x000000091b087223 */ /* 0x008fc80000000008 */
[----:B----4-:R-:W-:-:S04]  /*0760*/  FFMA R13, R13, R10, R8 ;  /* 0x0000000a0d0d7223 */ /* 0x010fc80000000008 */
[----:B-----5:R-:W-:Y:S01]  /*0770*/  FFMA R11, R12, R11, R13 ;  /* 0x0000000b0c0b7223 */ /* 0x020fe2000000000d */
[----:B------:R-:W-:Y:S06]  /*0780*/  @!P0 BRA `(.L_x_1) ;  /* 0xfffffff800a88947 */ /* 0x000fec000383ffff */
.L_x_0:
[----:B------:R-:W0:Y:S01]  /*0790*/  LDC R0, c[0x0][0x39c] ;  /* 0x0000e700ff007b82 */ /* 0x000e220000000800 */
[----:B------:R-:W1:Y:S01]  /*07a0*/  LDCU.64 UR6, c[0x0][0x390] ;  /* 0x00007200ff0677ac */ /* 0x000e620008000a00 */
[----:B0-----:R-:W-:Y:S02]  /*07b0*/  IMAD R2, R5, R0, R2 ;  /* 0x0000000005027224 */ /* 0x001fe400078e0202 */
[----:B------:R-:W-:-:S05]  /*07c0*/  IMAD R19, R0, UR5, R19 ;  /* 0x0000000500137c24 */ /* 0x000fca000f8e0213 */
[----:B------:R-:W-:-:S04]  /*07d0*/  IADD3 R19, P0, PT, R19, R2, RZ ;  /* 0x0000000213137210 */ /* 0x000fc80007f1e0ff */
[----:B------:R-:W-:Y:S02]  /*07e0*/  IADD3.X R0, PT, PT, RZ, RZ, RZ, P0, !PT ;  /* 0x000000ffff007210 */ /* 0x000fe400007fe4ff */
[----:B-1----:R-:W-:-:S04]  /*07f0*/  LEA R2, P0, R19, UR6, 0x2 ;  /* 0x0000000613027c11 */ /* 0x002fc8000f8010ff */
[----:B------:R-:W-:-:S05]  /*0800*/  LEA.HI.X R3, R19, UR7, R0, 0x2, P0 ;  /* 0x0000000713037c11 */ /* 0x000fca00080f1400 */
[----:B------:R-:W-:Y:S01]  /*0810*/  STG.E desc[UR8][R2.64], R11 ;  /* 0x0000000b02007986 */ /* 0x000fe2000c101908 */
[----:B------:R-:W-:Y:S05]  /*0820*/  EXIT ;  /* 0x000000000000794d */ /* 0x000fea0003800000 */
.L_x_2:
[----:B------:R-:W-:-:S00]  /*0830*/  BRA `(.L_x_2) ;  /* 0xfffffffc00fc7947 */ /* 0x000fc0000383ffff */
[----:B------:R-:W-:-:S00]  /*0840*/  NOP ;  /* 0x0000000000007918 */ /* 0x000fc00000000000 */
        /* <DEDUP_REMOVED lines=11> */
.L_x_3:


//--------------------- .nv.shared._Z13shared_matmulPfS_S_iii --------------------------
	.section	.nv.shared._Z13shared_matmulPfS_S_iii,"aw",@nobits
	.sectionflags	@""
	.align	4
.nv.shared._Z13shared_matmulPfS_S_iii:
	.zero		9216


//--------------------- .nv.shared.reserved.0     --------------------------
	.section	.nv.shared.reserved.0,"aw",@nobits
	.weak		__nv_reservedSMEM_offset_0_alias
	.size		__nv_reservedSMEM_offset_0_alias, 0, 64
	.other		__nv_reservedSMEM_offset_0_alias,@"STO_CUDA_RESERVED_SHARED STV_DEFAULT"
__nv_reservedSMEM_offset_0_alias:
	.zero		0
	.zero		64


//--------------------- .nv.constant0._Z13shared_matmulPfS_S_iii --------------------------
	.section	.nv.constant0._Z13shared_matmulPfS_S_iii,"a",@progbits
	.sectionflags	@""
	.align	4
.nv.constant0._Z13shared_matmulPfS_S_iii:
	.zero		932


//--------------------- SYMBOLS --------------------------

	.type		.nv.reservedSmem.offset0,@object
	.size		.nv.reservedSmem.offset0,0x4
	.type		.nv.reservedSmem.cap,@object
	.size		.nv.reservedSmem.cap,0x4
